	.headerflags	@"EF_CUDA_TEXMODE_UNIFIED EF_CUDA_64BIT_ADDRESS EF_CUDA_SM86 EF_CUDA_VIRTUAL_SM(EF_CUDA_SM86)"
	.elftype	@"ET_EXEC"


//--------------------- .nv.info                  --------------------------
	.section	.nv.info,"",@"SHT_CUDA_INFO"
	.align	4


	//----- nvinfo : EIATTR_REGCOUNT
	.align		4
        /*0000*/ 	.byte	0x04, 0x2f
        /*0002*/ 	.short	(.L_1 - .L_0)
	.align		4
.L_0:
        /*0004*/ 	.word	index@(triton_red_fused__to_copy_add_amax_amin_clamp_mul_reciprocal_9)
        /*0008*/ 	.word	0x00000023


	//----- nvinfo : EIATTR_MIN_STACK_SIZE
	.align		4
.L_1:
        /*000c*/ 	.byte	0x04, 0x12
        /*000e*/ 	.short	(.L_3 - .L_2)
	.align		4
.L_2:
        /*0010*/ 	.word	index@(triton_red_fused__to_copy_add_amax_amin_clamp_mul_reciprocal_9)
        /*0014*/ 	.word	0x00000000


	//----- nvinfo : EIATTR_FRAME_SIZE
	.align		4
.L_3:
        /*0018*/ 	.byte	0x04, 0x11
        /*001a*/ 	.short	(.L_5 - .L_4)
	.align		4
.L_4:
        /*001c*/ 	.word	index@(triton_red_fused__to_copy_add_amax_amin_clamp_mul_reciprocal_9)
        /*0020*/ 	.word	0x00000000


	//----- nvinfo : EIATTR_MIN_STACK_SIZE
	.align		4
.L_5:
        /*0024*/ 	.byte	0x04, 0x12
        /*0026*/ 	.short	(.L_7 - .L_6)
	.align		4
.L_6:
        /*0028*/ 	.word	index@(triton_red_fused__to_copy_add_amax_amin_clamp_mul_reciprocal_9)
        /*002c*/ 	.word	0x00000000
.L_7:


//--------------------- .nv.info.triton_red_fused__to_copy_add_amax_amin_clamp_mul_reciprocal_9 --------------------------
	.section	.nv.info.triton_red_fused__to_copy_add_amax_amin_clamp_mul_reciprocal_9,"",@"SHT_CUDA_INFO"
	.sectionflags	@""
	.align	4


	//----- nvinfo : EIATTR_CUDA_API_VERSION
	.align		4
        /*0000*/ 	.byte	0x04, 0x37
        /*0002*/ 	.short	(.L_9 - .L_8)
.L_8:
        /*0004*/ 	.word	0x0000007c


	//----- nvinfo : EIATTR_SW2861232_WAR
	.align		4
.L_9:
        /*0008*/ 	.byte	0x01, 0x35
	.zero		2


	//----- nvinfo : EIATTR_PARAM_CBANK
	.align		4
        /*000c*/ 	.byte	0x04, 0x0a
        /*000e*/ 	.short	(.L_11 - .L_10)
	.align		4
.L_10:
        /*0010*/ 	.word	index@(.nv.constant0.triton_red_fused__to_copy_add_amax_amin_clamp_mul_reciprocal_9)
        /*0014*/ 	.short	0x0160
        /*0016*/ 	.short	0x0030


	//----- nvinfo : EIATTR_CBANK_PARAM_SIZE
	.align		4
.L_11:
        /*0018*/ 	.byte	0x03, 0x19
        /*001a*/ 	.short	0x0030


	//----- nvinfo : EIATTR_KPARAM_INFO
	.align		4
        /*001c*/ 	.byte	0x04, 0x17
        /*001e*/ 	.short	(.L_13 - .L_12)
.L_12:
        /*0020*/ 	.word	0x00000000
        /*0024*/ 	.short	0x0006
        /*0026*/ 	.short	0x0028
        /*0028*/ 	.byte	0x00, 0xf4, 0x21, 0x00


	//----- nvinfo : EIATTR_KPARAM_INFO
	.align		4
.L_13:
        /*002c*/ 	.byte	0x04, 0x17
        /*002e*/ 	.short	(.L_15 - .L_14)
.L_14:
        /*0030*/ 	.word	0x00000000
        /*0034*/ 	.short	0x0005
        /*0036*/ 	.short	0x0024
        /*0038*/ 	.byte	0x00, 0xf0, 0x11, 0x00


	//----- nvinfo : EIATTR_KPARAM_INFO
	.align		4
.L_15:
        /*003c*/ 	.byte	0x04, 0x17
        /*003e*/ 	.short	(.L_17 - .L_16)
.L_16:
        /*0040*/ 	.word	0x00000000
        /*0044*/ 	.short	0x0004
        /*0046*/ 	.short	0x0020
        /*0048*/ 	.byte	0x00, 0xf0, 0x11, 0x00


	//----- nvinfo : EIATTR_KPARAM_INFO
	.align		4
.L_17:
        /*004c*/ 	.byte	0x04, 0x17
        /*004e*/ 	.short	(.L_19 - .L_18)
.L_18:
        /*0050*/ 	.word	0x00000000
        /*0054*/ 	.short	0x0003
        /*0056*/ 	.short	0x0018
        /*0058*/ 	.byte	0x00, 0xf4, 0x21, 0x00


	//----- nvinfo : EIATTR_KPARAM_INFO
	.align		4
.L_19:
        /*005c*/ 	.byte	0x04, 0x17
        /*005e*/ 	.short	(.L_21 - .L_20)
.L_20:
        /*0060*/ 	.word	0x00000000
        /*0064*/ 	.short	0x0002
        /*0066*/ 	.short	0x0010
        /*0068*/ 	.byte	0x00, 0xf4, 0x21, 0x00


	//----- nvinfo : EIATTR_KPARAM_INFO
	.align		4
.L_21:
        /*006c*/ 	.byte	0x04, 0x17
        /*006e*/ 	.short	(.L_23 - .L_22)
.L_22:
        /*0070*/ 	.word	0x00000000
        /*0074*/ 	.short	0x0001
        /*0076*/ 	.short	0x0008
        /*0078*/ 	.byte	0x00, 0xf4, 0x21, 0x00


	//----- nvinfo : EIATTR_KPARAM_INFO
	.align		4
.L_23:
        /*007c*/ 	.byte	0x04, 0x17
        /*007e*/ 	.short	(.L_25 - .L_24)
.L_24:
        /*0080*/ 	.word	0x00000000
        /*0084*/ 	.short	0x0000
        /*0086*/ 	.short	0x0000
        /*0088*/ 	.byte	0x00, 0xf4, 0x21, 0x00


	//----- nvinfo : EIATTR_MAXREG_COUNT
	.align		4
.L_25:
        /*008c*/ 	.byte	0x03, 0x1b
        /*008e*/ 	.short	0x0080


	//----- nvinfo : EIATTR_COOP_GROUP_MASK_REGIDS
	.align		4
        /*0090*/ 	.byte	0x04, 0x29
        /*0092*/ 	.short	(.L_27 - .L_26)


	//   ....[0]....
.L_26:
        /*0094*/ 	.word	0xffffffff


	//   ....[1]....
        /*0098*/ 	.word	0xffffffff


	//   ....[2]....
        /*009c*/ 	.word	0xffffffff


	//   ....[3]....
        /*00a0*/ 	.word	0xffffffff


	//   ....[4]....
        /*00a4*/ 	.word	0xffffffff


	//   ....[5]....
        /*00a8*/ 	.word	0xffffffff


	//----- nvinfo : EIATTR_COOP_GROUP_INSTR_OFFSETS
	.align		4
.L_27:
        /*00ac*/ 	.byte	0x04, 0x28
        /*00ae*/ 	.short	(.L_29 - .L_28)


	//   ....[0]....
.L_28:
        /*00b0*/ 	.word	0x00000a20


	//   ....[1]....
        /*00b4*/ 	.word	0x00000a60


	//   ....[2]....
        /*00b8*/ 	.word	0x00000ac0


	//   ....[3]....
        /*00bc*/ 	.word	0x00000af0


	//   ....[4]....
        /*00c0*/ 	.word	0x00000b40


	//   ....[5]....
        /*00c4*/ 	.word	0x00000b70


	//----- nvinfo : EIATTR_EXIT_INSTR_OFFSETS
	.align		4
.L_29:
        /*00c8*/ 	.byte	0x04, 0x1c
        /*00ca*/ 	.short	(.L_31 - .L_30)


	//   ....[0]....
.L_30:
        /*00cc*/ 	.word	0x000015f0


	//----- nvinfo : EIATTR_REQNTID
	.align		4
.L_31:
        /*00d0*/ 	.byte	0x04, 0x10
        /*00d2*/ 	.short	(.L_33 - .L_32)
.L_32:
        /*00d4*/ 	.word	0x00000200
        /*00d8*/ 	.word	0x00000001
        /*00dc*/ 	.word	0x00000001
.L_33:


//--------------------- .nv.callgraph             --------------------------
	.section	.nv.callgraph,"",@"SHT_CUDA_CALLGRAPH"
	.align	4
	.sectionentsize	8
	.align		4
        /*0000*/ 	.word	0x00000000
	.align		4
        /*0004*/ 	.word	0xffffffff
	.align		4
        /*0008*/ 	.word	0x00000000
	.align		4
        /*000c*/ 	.word	0xfffffffe
	.align		4
        /*0010*/ 	.word	0x00000000
	.align		4
        /*0014*/ 	.word	0xfffffffd
	.align		4
        /*0018*/ 	.word	0x00000000
	.align		4
        /*001c*/ 	.word	0xfffffffc


//--------------------- .nv.rel.action            --------------------------
	.section	.nv.rel.action,"",@"SHT_CUDA_RELOCINFO"
	.align	8
	.sectionentsize	8
        /*0000*/ 	.byte	0x73, 0x00, 0x00, 0x00, 0x00, 0x00, 0x00, 0x00, 0x00, 0x00, 0x00, 0x11, 0x25, 0x00, 0x05, 0x36


//--------------------- .nv.constant0.triton_red_fused__to_copy_add_amax_amin_clamp_mul_reciprocal_9 --------------------------
	.section	.nv.constant0.triton_red_fused__to_copy_add_amax_amin_clamp_mul_reciprocal_9,"a",@progbits
	.sectionflags	@""
	.align	4
.nv.constant0.triton_red_fused__to_copy_add_amax_amin_clamp_mul_reciprocal_9:
	.zero		400


//--------------------- .text.triton_red_fused__to_copy_add_amax_amin_clamp_mul_reciprocal_9 --------------------------
	.section	.text.triton_red_fused__to_copy_add_amax_amin_clamp_mul_reciprocal_9,"ax",@progbits
	.sectionflags	@"SHF_BARRIERS=1"
	.sectioninfo	@"SHI_REGISTERS=35"
	.align	128
        .global         triton_red_fused__to_copy_add_amax_amin_clamp_mul_reciprocal_9
        .type           triton_red_fused__to_copy_add_amax_amin_clamp_mul_reciprocal_9,@function
        .size           triton_red_fused__to_copy_add_amax_amin_clamp_mul_reciprocal_9,(.L_x_3 - triton_red_fused__to_copy_add_amax_amin_clamp_mul_reciprocal_9)
        .other          triton_red_fused__to_copy_add_amax_amin_clamp_mul_reciprocal_9,@"STO_CUDA_ENTRY STV_DEFAULT"
triton_red_fused__to_copy_add_amax_amin_clamp_mul_reciprocal_9:
.text.triton_red_fused__to_copy_add_amax_amin_clamp_mul_reciprocal_9:
[----:B------:R-:W-:Y:S02]  /*0000*/  IMAD.MOV.U32 R1, RZ, RZ, c[0x0][0x28] ;  /* 0x00000a00ff017624 */ /* 0x000fe400078e00ff */
[----:B------:R-:W0:Y:S01]  /*0010*/  S2R R9, SR_TID.X ;  /* 0x0000000000097919 */ /* 0x000e220000002100 */
[----:B------:R-:W-:Y:S01]  /*0020*/  IMAD.MOV.U32 R11, RZ, RZ, 0x7f800000 ;  /* 0x7f800000ff0b7424 */ /* 0x000fe200078e00ff */
[----:B------:R-:W-:Y:S01]  /*0030*/  ULDC.64 UR4, c[0x0][0x118] ;  /* 0x0000460000047ab9 */ /* 0x000fe20000000a00 */
[----:B------:R-:W-:Y:S01]  /*0040*/  IMAD.MOV.U32 R10, RZ, RZ, -0x800000 ;  /* 0xff800000ff0a7424 */ /* 0x000fe200078e00ff */
[----:B------:R-:W1:Y:S01]  /*0050*/  S2R R8, SR_CTAID.X ;  /* 0x0000000000087919 */ /* 0x000e620000002500 */
[----:B------:R-:W-:Y:S02]  /*0060*/  IMAD.MOV.U32 R27, RZ, RZ, -0x40 ;  /* 0xffffffc0ff1b7424 */ /* 0x000fe400078e00ff */
[----:B------:R-:W-:Y:S02]  /*0070*/  IMAD.MOV.U32 R15, RZ, RZ, -0x800000 ;  /* 0xff800000ff0f7424 */ /* 0x000fe400078e00ff */
[----:B------:R-:W-:Y:S02]  /*0080*/  IMAD.MOV.U32 R20, RZ, RZ, -0x800000 ;  /* 0xff800000ff147424 */ /* 0x000fe400078e00ff */
[----:B------:R-:W-:-:S02]  /*0090*/  IMAD.MOV.U32 R17, RZ, RZ, -0x800000 ;  /* 0xff800000ff117424 */ /* 0x000fc400078e00ff */
[----:B------:R-:W-:Y:S02]  /*00a0*/  IMAD.MOV.U32 R21, RZ, RZ, -0x800000 ;  /* 0xff800000ff157424 */ /* 0x000fe400078e00ff */
[----:B------:R-:W-:Y:S02]  /*00b0*/  IMAD.MOV.U32 R18, RZ, RZ, -0x800000 ;  /* 0xff800000ff127424 */ /* 0x000fe400078e00ff */
[----:B------:R-:W-:Y:S02]  /*00c0*/  IMAD.MOV.U32 R22, RZ, RZ, -0x800000 ;  /* 0xff800000ff167424 */ /* 0x000fe400078e00ff */
[----:B------:R-:W-:Y:S02]  /*00d0*/  IMAD.MOV.U32 R19, RZ, RZ, -0x800000 ;  /* 0xff800000ff137424 */ /* 0x000fe400078e00ff */
[----:B------:R-:W-:Y:S02]  /*00e0*/  IMAD.MOV.U32 R16, RZ, RZ, 0x7f800000 ;  /* 0x7f800000ff107424 */ /* 0x000fe400078e00ff */
[----:B------:R-:W-:Y:S01]  /*00f0*/  IMAD.MOV.U32 R23, RZ, RZ, 0x7f800000 ;  /* 0x7f800000ff177424 */ /* 0x000fe200078e00ff */
[----:B0-----:R-:W-:Y:S01]  /*0100*/  SHF.R.U32.HI R3, RZ, 0x3, R9 ;  /* 0x00000003ff037819 */ /* 0x001fe20000011609 */
[----:B------:R-:W-:-:S02]  /*0110*/  IMAD.SHL.U32 R9, R9, 0x8, RZ ;  /* 0x0000000809097824 */ /* 0x000fc400078e00ff */
[----:B------:R-:W-:Y:S01]  /*0120*/  IMAD.MOV.U32 R14, RZ, RZ, 0x7f800000 ;  /* 0x7f800000ff0e7424 */ /* 0x000fe200078e00ff */
[----:B------:R-:W-:Y:S01]  /*0130*/  SGXT.U32 R3, R3, 0x6 ;  /* 0x000000060303781a */ /* 0x000fe20000000000 */
[----:B-1----:R-:W-:Y:S01]  /*0140*/  IMAD.SHL.U32 R0, R8, 0x40, RZ ;  /* 0x0000004008007824 */ /* 0x002fe200078e00ff */
[----:B------:R-:W-:Y:S01]  /*0150*/  LOP3.LUT R9, R9, 0x38, RZ, 0xc0, !PT ;  /* 0x0000003809097812 */ /* 0x000fe200078ec0ff */
[----:B------:R-:W-:Y:S02]  /*0160*/  IMAD.MOV.U32 R24, RZ, RZ, 0x7f800000 ;  /* 0x7f800000ff187424 */ /* 0x000fe400078e00ff */
[----:B------:R-:W-:Y:S01]  /*0170*/  IMAD.MOV.U32 R12, RZ, RZ, 0x7f800000 ;  /* 0x7f800000ff0c7424 */ /* 0x000fe200078e00ff */
[----:B------:R-:W-:Y:S01]  /*0180*/  LOP3.LUT R0, R3, R0, RZ, 0xfc, !PT ;  /* 0x0000000003007212 */ /* 0x000fe200078efcff */
[----:B------:R-:W-:Y:S02]  /*0190*/  IMAD.MOV.U32 R25, RZ, RZ, 0x7f800000 ;  /* 0x7f800000ff197424 */ /* 0x000fe400078e00ff */
[----:B------:R-:W-:Y:S01]  /*01a0*/  IMAD.MOV.U32 R13, RZ, RZ, 0x7f800000 ;  /* 0x7f800000ff0d7424 */ /* 0x000fe200078e00ff */
[----:B------:R-:W-:-:S02]  /*01b0*/  ISETP.GE.AND P1, PT, R0, 0xe10, PT ;  /* 0x00000e100000780c */ /* 0x000fc40003f26270 */
[----:B------:R-:W-:Y:S02]  /*01c0*/  LEA R0, R0, 0x10000, 0x7 ;  /* 0x0001000000007811 */ /* 0x000fe400078e38ff */
.L_x_0:
[----:B------:R-:W-:Y:S01]  /*01d0*/  IADD3 R27, R27, 0x40, RZ ;  /* 0x000000401b1b7810 */ /* 0x000fe20007ffe0ff */
[----:B------:R-:W-:Y:S01]  /*01e0*/  IMAD.MOV.U32 R29, RZ, RZ, 0x2 ;  /* 0x00000002ff1d7424 */ /* 0x000fe200078e00ff */
[----:B------:R-:W-:Y:S01]  /*01f0*/  CS2R R4, SRZ ;  /* 0x0000000000047805 */ /* 0x000fe2000001ff00 */
[----:B------:R-:W-:Y:S01]  /*0200*/  CS2R R6, SRZ ;  /* 0x0000000000067805 */ /* 0x000fe2000001ff00 */
[----:B------:R-:W-:-:S05]  /*0210*/  SHF.R.U32.HI R3, RZ, 0x7, R27 ;  /* 0x00000007ff037819 */ /* 0x000fca000001161b */
[----:B------:R-:W-:Y:S01]  /*0220*/  IMAD R2, R3, 0x80800, R0 ;  /* 0x0008080003027824 */ /* 0x000fe200078e0200 */
[----:B------:R-:W-:-:S04]  /*0230*/  LOP3.LUT R3, R27, 0x40, RZ, 0xc0, !PT ;  /* 0x000000401b037812 */ /* 0x000fc800078ec0ff */
[----:B------:R-:W-:-:S05]  /*0240*/  IADD3 R2, R9, R2, R3 ;  /* 0x0000000209027210 */ /* 0x000fca0007ffe003 */
[----:B------:R-:W-:-:S05]  /*0250*/  IMAD.WIDE R2, R2, R29, c[0x0][0x160] ;  /* 0x0000580002027625 */ /* 0x000fca00078e021d */
[----:B------:R-:W2:Y:S01]  /*0260*/  @!P1 LDG.E.EL.128 R4, [R2.64] ;  /* 0x0000000402049981 */ /* 0x000ea2000c2e1d00 */
[----:B------:R-:W-:Y:S02]  /*0270*/  FSETP.NAN.AND P3, PT, R21, R21, PT ;  /* 0x000000151500720b */ /* 0x000fe40003f68000 */
[----:B------:R-:W-:Y:S02]  /*0280*/  FSETP.NAN.AND P2, PT, R22, R22, PT ;  /* 0x000000161600720b */ /* 0x000fe40003f48000 */
[----:B------:R-:W-:Y:S02]  /*0290*/  FSETP.NAN.AND P0, PT, R23, R23, PT ;  /* 0x000000171700720b */ /* 0x000fe40003f08000 */
[C---:B--2---:R-:W-:Y:S01]  /*02a0*/  PRMT R26, R7.reuse, 0x7632, R26 ;  /* 0x00007632071a7816 */ /* 0x044fe2000000001a */
[----:B------:R-:W-:Y:S01]  /*02b0*/  IMAD.U32 R28, R7, 0x10000, RZ ;  /* 0x00010000071c7824 */ /* 0x000fe200078e00ff */
[C---:B------:R-:W-:Y:S01]  /*02c0*/  PRMT R7, R6.reuse, 0x7632, R7 ;  /* 0x0000763206077816 */ /* 0x040fe20000000007 */
[----:B------:R-:W-:Y:S01]  /*02d0*/  IMAD.U32 R6, R6, 0x10000, RZ ;  /* 0x0001000006067824 */ /* 0x000fe200078e00ff */
[----:B------:R-:W-:Y:S01]  /*02e0*/  PRMT R2, R4, 0x7632, R2 ;  /* 0x0000763204027816 */ /* 0x000fe20000000002 */
[----:B------:R-:W-:Y:S01]  /*02f0*/  IMAD.U32 R3, R5, 0x10000, RZ ;  /* 0x0001000005037824 */ /* 0x000fe200078e00ff */
[----:B------:R-:W-:Y:S01]  /*0300*/  FSETP.GT.AND P4, PT, R22, R28, PT ;  /* 0x0000001c1600720b */ /* 0x000fe20003f84000 */
[----:B------:R-:W-:Y:S01]  /*0310*/  IMAD.U32 R4, R4, 0x10000, RZ ;  /* 0x0001000004047824 */ /* 0x000fe200078e00ff */
[C---:B------:R-:W-:Y:S01]  /*0320*/  FSETP.GT.AND P5, PT, R21.reuse, R6, PT ;  /* 0x000000061500720b */ /* 0x040fe20003fa4000 */
[----:B------:R-:W-:Y:S01]  /*0330*/  IMAD.U32 R26, R26, 0x10000, RZ ;  /* 0x000100001a1a7824 */ /* 0x000fe200078e00ff */
[----:B------:R-:W-:Y:S01]  /*0340*/  FSEL R29, R22, R28, P4 ;  /* 0x0000001c161d7208 */ /* 0x000fe20002000000 */
[----:B------:R-:W-:Y:S01]  /*0350*/  IMAD.U32 R2, R2, 0x10000, RZ ;  /* 0x0001000002027824 */ /* 0x000fe200078e00ff */
[----:B------:R-:W-:Y:S01]  /*0360*/  FSEL R30, R21, R6, P5 ;  /* 0x00000006151e7208 */ /* 0x000fe20002800000 */
[----:B------:R-:W-:Y:S01]  /*0370*/  IMAD.U32 R7, R7, 0x10000, RZ ;  /* 0x0001000007077824 */ /* 0x000fe200078e00ff */
[----:B------:R-:W-:-:S02]  /*0380*/  FSETP.GEU.AND P6, PT, R23, R3, PT ;  /* 0x000000031700720b */ /* 0x000fc40003fce000 */
[----:B------:R-:W-:Y:S02]  /*0390*/  @!P1 FSEL R21, R21, R30, P3 ;  /* 0x0000001e15159208 */ /* 0x000fe40001800000 */
[----:B------:R-:W-:Y:S02]  /*03a0*/  FSETP.GEU.AND P3, PT, R24, R6, PT ;  /* 0x000000061800720b */ /* 0x000fe40003f6e000 */
[----:B------:R-:W-:Y:S02]  /*03b0*/  @!P1 FSEL R22, R22, R29, P2 ;  /* 0x0000001d16169208 */ /* 0x000fe40001000000 */
[----:B------:R-:W-:Y:S02]  /*03c0*/  FSETP.GT.AND P5, PT, R20, R3, PT ;  /* 0x000000031400720b */ /* 0x000fe40003fa4000 */
[----:B------:R-:W-:Y:S02]  /*03d0*/  FSETP.GT.AND P4, PT, R10, R4, PT ;  /* 0x000000040a00720b */ /* 0x000fe40003f84000 */
[----:B------:R-:W-:-:S02]  /*03e0*/  FSEL R29, R24, R6, !P3 ;  /* 0x00000006181d7208 */ /* 0x000fc40005800000 */
[----:B------:R-:W-:Y:S02]  /*03f0*/  FSETP.GEU.AND P3, PT, R25, R28, PT ;  /* 0x0000001c1900720b */ /* 0x000fe40003f6e000 */
[-C--:B------:R-:W-:Y:S02]  /*0400*/  FSEL R32, R23, R3.reuse, !P6 ;  /* 0x0000000317207208 */ /* 0x080fe40007000000 */
[----:B------:R-:W-:Y:S02]  /*0410*/  FSEL R31, R20, R3, P5 ;  /* 0x00000003141f7208 */ /* 0x000fe40002800000 */
[----:B------:R-:W-:Y:S02]  /*0420*/  FSEL R3, R10, R4, P4 ;  /* 0x000000040a037208 */ /* 0x000fe40002000000 */
[C---:B------:R-:W-:Y:S02]  /*0430*/  FSETP.NAN.AND P4, PT, R25.reuse, R25, PT ;  /* 0x000000191900720b */ /* 0x040fe40003f88000 */
[----:B------:R-:W-:-:S02]  /*0440*/  FSEL R28, R25, R28, !P3 ;  /* 0x0000001c191c7208 */ /* 0x000fc40005800000 */
[----:B------:R-:W-:Y:S02]  /*0450*/  PRMT R5, R5, 0x7632, R5 ;  /* 0x0000763205057816 */ /* 0x000fe40000000005 */
[----:B------:R-:W-:Y:S02]  /*0460*/  @!P1 FSEL R25, R25, R28, P4 ;  /* 0x0000001c19199208 */ /* 0x000fe40002000000 */
[----:B------:R-:W-:Y:S01]  /*0470*/  FSETP.GT.AND P4, PT, R19, R26, PT ;  /* 0x0000001a1300720b */ /* 0x000fe20003f84000 */
[----:B------:R-:W-:Y:S01]  /*0480*/  IMAD.U32 R5, R5, 0x10000, RZ ;  /* 0x0001000005057824 */ /* 0x000fe200078e00ff */
[----:B------:R-:W-:Y:S02]  /*0490*/  FSETP.NAN.AND P5, PT, R24, R24, PT ;  /* 0x000000181800720b */ /* 0x000fe40003fa8000 */
[----:B------:R-:W-:Y:S02]  /*04a0*/  FSEL R28, R19, R26, P4 ;  /* 0x0000001a131c7208 */ /* 0x000fe40002000000 */
[----:B------:R-:W-:-:S02]  /*04b0*/  FSETP.GEU.AND P4, PT, R16, R2, PT ;  /* 0x000000021000720b */ /* 0x000fc40003f8e000 */
[----:B------:R-:W-:Y:S02]  /*04c0*/  @!P1 FSEL R23, R23, R32, P0 ;  /* 0x0000002017179208 */ /* 0x000fe40000000000 */
[----:B------:R-:W-:Y:S02]  /*04d0*/  FSETP.NAN.AND P0, PT, R10, R10, PT ;  /* 0x0000000a0a00720b */ /* 0x000fe40003f08000 */
[----:B------:R-:W-:Y:S02]  /*04e0*/  @!P1 FSEL R24, R24, R29, P5 ;  /* 0x0000001d18189208 */ /* 0x000fe40002800000 */
[-C--:B------:R-:W-:Y:S02]  /*04f0*/  FSETP.GT.AND P5, PT, R18, R7.reuse, PT ;  /* 0x000000071200720b */ /* 0x080fe40003fa4000 */
[----:B------:R-:W-:Y:S02]  /*0500*/  FSEL R29, R16, R2, !P4 ;  /* 0x00000002101d7208 */ /* 0x000fe40006000000 */
[----:B------:R-:W-:-:S02]  /*0510*/  FSETP.GEU.AND P4, PT, R12, R7, PT ;  /* 0x000000070c00720b */ /* 0x000fc40003f8e000 */
[C---:B------:R-:W-:Y:S02]  /*0520*/  FSETP.GT.AND P3, PT, R17.reuse, R5, PT ;  /* 0x000000051100720b */ /* 0x040fe40003f64000 */
[----:B------:R-:W-:Y:S02]  /*0530*/  @!P1 FSEL R10, R10, R3, P0 ;  /* 0x000000030a0a9208 */ /* 0x000fe40000000000 */
[-C--:B------:R-:W-:Y:S02]  /*0540*/  FSEL R3, R18, R7.reuse, P5 ;  /* 0x0000000712037208 */ /* 0x080fe40002800000 */
[----:B------:R-:W-:Y:S02]  /*0550*/  FSEL R7, R12, R7, !P4 ;  /* 0x000000070c077208 */ /* 0x000fe40006000000 */
[----:B------:R-:W-:Y:S02]  /*0560*/  FSEL R6, R17, R5, P3 ;  /* 0x0000000511067208 */ /* 0x000fe40001800000 */
[----:B------:R-:W-:-:S02]  /*0570*/  FSETP.GT.AND P4, PT, R15, R2, PT ;  /* 0x000000020f00720b */ /* 0x000fc40003f84000 */
[C---:B------:R-:W-:Y:S02]  /*0580*/  FSETP.NAN.AND P3, PT, R16.reuse, R16, PT ;  /* 0x000000101000720b */ /* 0x040fe40003f68000 */
[----:B------:R-:W-:Y:S02]  /*0590*/  FSEL R2, R15, R2, P4 ;  /* 0x000000020f027208 */ /* 0x000fe40002000000 */
[----:B------:R-:W-:Y:S02]  /*05a0*/  @!P1 FSEL R16, R16, R29, P3 ;  /* 0x0000001d10109208 */ /* 0x000fe40001800000 */
[----:B------:R-:W-:Y:S02]  /*05b0*/  ISETP.GE.U32.AND P4, PT, R27, 0xbc0, PT ;  /* 0x00000bc01b00780c */ /* 0x000fe40003f86070 */
[----:B------:R-:W-:Y:S02]  /*05c0*/  FSETP.NAN.AND P2, PT, R20, R20, PT ;  /* 0x000000141400720b */ /* 0x000fe40003f48000 */
[----:B------:R-:W-:-:S02]  /*05d0*/  FSETP.NAN.AND P5, PT, R17, R17, PT ;  /* 0x000000111100720b */ /* 0x000fc40003fa8000 */
[----:B------:R-:W-:Y:S02]  /*05e0*/  FSETP.GEU.AND P3, PT, R13, R26, PT ;  /* 0x0000001a0d00720b */ /* 0x000fe40003f6e000 */
[----:B------:R-:W-:Y:S02]  /*05f0*/  @!P1 FSEL R20, R20, R31, P2 ;  /* 0x0000001f14149208 */ /* 0x000fe40001000000 */
[----:B------:R-:W-:Y:S02]  /*0600*/  @!P1 FSEL R17, R17, R6, P5 ;  /* 0x0000000611119208 */ /* 0x000fe40002800000 */
[----:B------:R-:W-:Y:S02]  /*0610*/  FSEL R26, R13, R26, !P3 ;  /* 0x0000001a0d1a7208 */ /* 0x000fe40005800000 */
[----:B------:R-:W-:Y:S02]  /*0620*/  FSETP.NAN.AND P0, PT, R19, R19, PT ;  /* 0x000000131300720b */ /* 0x000fe40003f08000 */
[----:B------:R-:W-:-:S02]  /*0630*/  FSETP.NAN.AND P2, PT, R18, R18, PT ;  /* 0x000000121200720b */ /* 0x000fc40003f48000 */
[----:B------:R-:W-:Y:S02]  /*0640*/  FSETP.GEU.AND P5, PT, R14, R5, PT ;  /* 0x000000050e00720b */ /* 0x000fe40003fae000 */
[----:B------:R-:W-:Y:S02]  /*0650*/  FSETP.GEU.AND P3, PT, R11, R4, PT ;  /* 0x000000040b00720b */ /* 0x000fe40003f6e000 */
[----:B------:R-:W-:Y:S02]  /*0660*/  @!P1 FSEL R19, R19, R28, P0 ;  /* 0x0000001c13139208 */ /* 0x000fe40000000000 */
[----:B------:R-:W-:Y:S02]  /*0670*/  @!P1 FSEL R18, R18, R3, P2 ;  /* 0x0000000312129208 */ /* 0x000fe40001000000 */
[----:B------:R-:W-:Y:S02]  /*0680*/  FSEL R5, R14, R5, !P5 ;  /* 0x000000050e057208 */ /* 0x000fe40006800000 */
[----:B------:R-:W-:-:S02]  /*0690*/  FSEL R4, R11, R4, !P3 ;  /* 0x000000040b047208 */ /* 0x000fc40005800000 */
[----:B------:R-:W-:Y:S02]  /*06a0*/  FSETP.NAN.AND P0, PT, R15, R15, PT ;  /* 0x0000000f0f00720b */ /* 0x000fe40003f08000 */
[----:B------:R-:W-:Y:S02]  /*06b0*/  FSETP.NAN.AND P2, PT, R14, R14, PT ;  /* 0x0000000e0e00720b */ /* 0x000fe40003f48000 */
[----:B------:R-:W-:Y:S02]  /*06c0*/  FSETP.NAN.AND P6, PT, R12, R12, PT ;  /* 0x0000000c0c00720b */ /* 0x000fe40003fc8000 */
[----:B------:R-:W-:Y:S02]  /*06d0*/  FSETP.NAN.AND P5, PT, R11, R11, PT ;  /* 0x0000000b0b00720b */ /* 0x000fe40003fa8000 */
[----:B------:R-:W-:Y:S02]  /*06e0*/  FSETP.NAN.AND P3, PT, R13, R13, PT ;  /* 0x0000000d0d00720b */ /* 0x000fe40003f68000 */
[----:B------:R-:W-:-:S02]  /*06f0*/  @!P1 FSEL R11, R11, R4, P5 ;  /* 0x000000040b0b9208 */ /* 0x000fc40002800000 */
[----:B------:R-:W-:Y:S02]  /*0700*/  @!P1 FSEL R15, R15, R2, P0 ;  /* 0x000000020f0f9208 */ /* 0x000fe40000000000 */
[----:B------:R-:W-:Y:S02]  /*0710*/  @!P1 FSEL R14, R14, R5, P2 ;  /* 0x000000050e0e9208 */ /* 0x000fe40001000000 */
[----:B------:R-:W-:Y:S02]  /*0720*/  @!P1 FSEL R12, R12, R7, P6 ;  /* 0x000000070c0c9208 */ /* 0x000fe40003000000 */
[----:B------:R-:W-:Y:S01]  /*0730*/  @!P1 FSEL R13, R13, R26, P3 ;  /* 0x0000001a0d0d9208 */ /* 0x000fe20001800000 */
[----:B------:R-:W-:Y:S05]  /*0740*/  @!P4 BRA `(.L_x_0) ;  /* 0xfffffa800000c947 */ /* 0x000fea000383ffff */
[C---:B------:R-:W-:Y:S01]  /*0750*/  FSETP.NAN.AND P0, PT, R11.reuse, R11, PT ;  /* 0x0000000b0b00720b */ /* 0x040fe20003f08000 */
[----:B------:R-:W-:Y:S01]  /*0760*/  IMAD.MOV.U32 R7, RZ, RZ, 0x2 ;  /* 0x00000002ff077424 */ /* 0x000fe200078e00ff */
[CC--:B------:R-:W-:Y:S02]  /*0770*/  FSETP.GEU.AND P2, PT, R11.reuse, R16.reuse, PT ;  /* 0x000000100b00720b */ /* 0x0c0fe40003f4e000 */
[----:B------:R-:W-:-:S02]  /*0780*/  FSEL R16, R11, R16, P0 ;  /* 0x000000100b107208 */ /* 0x000fc40000000000 */
[C---:B------:R-:W-:Y:S02]  /*0790*/  FSETP.GT.AND P0, PT, R10.reuse, R15, PT ;  /* 0x0000000f0a00720b */ /* 0x040fe40003f04000 */
[----:B------:R-:W-:Y:S02]  /*07a0*/  FSEL R11, R11, R16, !P2 ;  /* 0x000000100b0b7208 */ /* 0x000fe40005000000 */
[C---:B------:R-:W-:Y:S02]  /*07b0*/  FSETP.NAN.AND P2, PT, R10.reuse, R10, PT ;  /* 0x0000000a0a00720b */ /* 0x040fe40003f48000 */
[----:B------:R-:W-:Y:S02]  /*07c0*/  FSETP.GEU.AND P3, PT, R11, R23, PT ;  /* 0x000000170b00720b */ /* 0x000fe40003f6e000 */
[----:B------:R-:W-:-:S04]  /*07d0*/  FSEL R15, R10, R15, P2 ;  /* 0x0000000f0a0f7208 */ /* 0x000fc80001000000 */
[----:B------:R-:W-:Y:S02]  /*07e0*/  FSEL R10, R10, R15, P0 ;  /* 0x0000000f0a0a7208 */ /* 0x000fe40000000000 */
[----:B------:R-:W-:Y:S02]  /*07f0*/  FSETP.NAN.AND P0, PT, R11, R11, PT ;  /* 0x0000000b0b00720b */ /* 0x000fe40003f08000 */
[----:B------:R-:W-:-:S03]  /*0800*/  FSETP.GT.AND P2, PT, R10, R20, PT ;  /* 0x000000140a00720b */ /* 0x000fc60003f44000 */
[----:B------:R-:W-:Y:S02]  /*0810*/  @P3 FSEL R11, R11, R23, P0 ;  /* 0x000000170b0b3208 */ /* 0x000fe40000000000 */
[----:B------:R-:W-:Y:S02]  /*0820*/  FSETP.NAN.AND P0, PT, R10, R10, PT ;  /* 0x0000000a0a00720b */ /* 0x000fe40003f08000 */
[----:B------:R-:W-:-:S06]  /*0830*/  FSETP.GEU.AND P3, PT, R11, R14, PT ;  /* 0x0000000e0b00720b */ /* 0x000fcc0003f6e000 */
[----:B------:R-:W-:Y:S02]  /*0840*/  @!P2 FSEL R10, R10, R20, P0 ;  /* 0x000000140a0aa208 */ /* 0x000fe40000000000 */
        /* <DEDUP_REMOVED lines=27> */
[C---:B------:R-:W-:Y:S01]  /*0a00*/  FSETP.NAN.AND P0, PT, R10.reuse, R10, PT ;  /* 0x0000000a0a00720b */ /* 0x040fe20003f08000 */
[----:B------:R-:W0:Y:S04]  /*0a10*/  S2R R13, SR_TID.X ;  /* 0x00000000000d7919 */ /* 0x000e280000002100 */
[----:B------:R-:W1:Y:S03]  /*0a20*/  SHFL.BFLY PT, R2, R11, 0x4, 0x1f ;  /* 0x0c801f000b027f89 */ /* 0x000e6600000e0000 */
[----:B------:R-:W-:-:S02]  /*0a30*/  @!P2 FSEL R10, R10, R19, P0 ;  /* 0x000000130a0aa208 */ /* 0x000fc40000000000 */
[C---:B------:R-:W-:Y:S02]  /*0a40*/  FSETP.NAN.AND P0, PT, R11.reuse, R11, PT ;  /* 0x0000000b0b00720b */ /* 0x040fe40003f08000 */
[----:B------:R-:W-:Y:S01]  /*0a50*/  FSETP.NAN.AND P2, PT, R10, R10, PT ;  /* 0x0000000a0a00720b */ /* 0x000fe20003f48000 */
[----:B------:R-:W2:Y:S01]  /*0a60*/  SHFL.BFLY PT, R3, R10, 0x4, 0x1f ;  /* 0x0c801f000a037f89 */ /* 0x000ea200000e0000 */
[----:B0-----:R-:W-:Y:S02]  /*0a70*/  SHF.R.U32.HI R15, RZ, 0x3, R13 ;  /* 0x00000003ff0f7819 */ /* 0x001fe4000001160d */
[----:B-1----:R-:W-:Y:S02]  /*0a80*/  FSETP.GEU.AND P3, PT, R11, R2, PT ;  /* 0x000000020b00720b */ /* 0x002fe40003f6e000 */
[----:B------:R-:W-:-:S05]  /*0a90*/  SGXT.U32 R15, R15, 0x6 ;  /* 0x000000060f0f781a */ /* 0x000fca0000000000 */
[----:B------:R-:W-:Y:S02]  /*0aa0*/  @!P0 FSEL R11, R11, R2, !P3 ;  /* 0x000000020b0b8208 */ /* 0x000fe40005800000 */
[----:B--2---:R-:W-:-:S03]  /*0ab0*/  FSETP.GT.AND P0, PT, R10, R3, PT ;  /* 0x000000030a00720b */ /* 0x004fc60003f04000 */
[----:B------:R-:W0:Y:S01]  /*0ac0*/  SHFL.BFLY PT, R2, R11, 0x2, 0x1f ;  /* 0x0c401f000b027f89 */ /* 0x000e2200000e0000 */
[----:B------:R-:W-:Y:S02]  /*0ad0*/  @!P2 FSEL R10, R10, R3, P0 ;  /* 0x000000030a0aa208 */ /* 0x000fe40000000000 */
[----:B------:R-:W-:-:S03]  /*0ae0*/  FSETP.NAN.AND P0, PT, R11, R11, PT ;  /* 0x0000000b0b00720b */ /* 0x000fc60003f08000 */
[----:B------:R-:W1:Y:S01]  /*0af0*/  SHFL.BFLY PT, R3, R10, 0x2, 0x1f ;  /* 0x0c401f000a037f89 */ /* 0x000e6200000e0000 */
[----:B0-----:R-:W-:Y:S02]  /*0b00*/  FSETP.GEU.AND P3, PT, R11, R2, PT ;  /* 0x000000020b00720b */ /* 0x001fe40003f6e000 */
[----:B-1----:R-:W-:-:S11]  /*0b10*/  FSETP.GT.AND P2, PT, R10, R3, PT ;  /* 0x000000030a00720b */ /* 0x002fd60003f44000 */
[----:B------:R-:W-:Y:S02]  /*0b20*/  @P3 FSEL R11, R11, R2, P0 ;  /* 0x000000020b0b3208 */ /* 0x000fe40000000000 */
[----:B------:R-:W-:-:S03]  /*0b30*/  FSETP.NAN.AND P0, PT, R10, R10, PT ;  /* 0x0000000a0a00720b */ /* 0x000fc60003f08000 */
[----:B------:R-:W0:Y:S01]  /*0b40*/  SHFL.BFLY PT, R2, R11, 0x1, 0x1f ;  /* 0x0c201f000b027f89 */ /* 0x000e2200000e0000 */
[----:B------:R-:W-:Y:S02]  /*0b50*/  @!P2 FSEL R10, R10, R3, P0 ;  /* 0x000000030a0aa208 */ /* 0x000fe40000000000 */
[----:B------:R-:W-:-:S03]  /*0b60*/  FSETP.NAN.AND P0, PT, R11, R11, PT ;  /* 0x0000000b0b00720b */ /* 0x000fc60003f08000 */
[----:B------:R-:W1:Y:S01]  /*0b70*/  SHFL.BFLY PT, R3, R10, 0x1, 0x1f ;  /* 0x0c201f000a037f89 */ /* 0x000e6200000e0000 */
[----:B0-----:R-:W-:Y:S02]  /*0b80*/  FSETP.GEU.AND P3, PT, R11, R2, PT ;  /* 0x000000020b00720b */ /* 0x001fe40003f6e000 */
[----:B-1----:R-:W-:-:S11]  /*0b90*/  FSETP.GT.AND P2, PT, R10, R3, PT ;  /* 0x000000030a00720b */ /* 0x002fd60003f44000 */
[----:B------:R-:W-:Y:S02]  /*0ba0*/  @P3 FSEL R11, R11, R2, P0 ;  /* 0x000000020b0b3208 */ /* 0x000fe40000000000 */
[C---:B------:R-:W-:Y:S02]  /*0bb0*/  FSETP.NAN.AND P0, PT, R10.reuse, R10, PT ;  /* 0x0000000a0a00720b */ /* 0x040fe40003f08000 */
[C---:B------:R-:W-:Y:S01]  /*0bc0*/  FSETP.GE.AND P3, PT, R11.reuse, RZ, PT ;  /* 0x000000ff0b00720b */ /* 0x040fe20003f66000 */
[----:B------:R-:W-:Y:S03]  /*0bd0*/  STS [R15.X4], R11 ;  /* 0x0000000b0f007388 */ /* 0x000fe60000004800 */
[----:B------:R-:W-:Y:S02]  /*0be0*/  FSEL R2, R11, RZ, !P3 ;  /* 0x000000ff0b027208 */ /* 0x000fe40005800000 */
[----:B------:R-:W-:Y:S01]  /*0bf0*/  @!P2 FSEL R10, R10, R3, P0 ;  /* 0x000000030a0aa208 */ /* 0x000fe20000000000 */
[----:B------:R-:W-:Y:S02]  /*0c00*/  BAR.SYNC.DEFER_BLOCKING 0x0 ;  /* 0x0000000000007b1d */ /* 0x000fe40000010000 */
[----:B------:R-:W-:Y:S01]  /*0c10*/  FADD R5, RZ, -R2 ;  /* 0x80000002ff057221 */ /* 0x000fe20000000000 */
[----:B------:R-:W-:-:S02]  /*0c20*/  LOP3.LUT R2, R13, 0x3f, RZ, 0xc0, !PT ;  /* 0x0000003f0d027812 */ /* 0x000fc400078ec0ff */
[C---:B------:R-:W-:Y:S02]  /*0c30*/  FSETP.GTU.AND P0, PT, R10.reuse, RZ, PT ;  /* 0x000000ff0a00720b */ /* 0x040fe40003f0c000 */
[----:B------:R-:W-:Y:S02]  /*0c40*/  FSETP.NAN.AND P2, PT, R5, R5, PT ;  /* 0x000000050500720b */ /* 0x000fe40003f48000 */
[----:B------:R-:W-:-:S04]  /*0c50*/  FSEL R6, R10, RZ, P0 ;  /* 0x000000ff0a067208 */ /* 0x000fc80000000000 */
[----:B------:R-:W-:-:S07]  /*0c60*/  FSETP.GT.AND P0, PT, R5, R6, PT ;  /* 0x000000060500720b */ /* 0x000fce0003f04000 */
[----:B------:R-:W-:Y:S01]  /*0c70*/  @!P2 FSEL R5, R5, R6, P0 ;  /* 0x000000060505a208 */ /* 0x000fe20000000000 */
[C---:B------:R-:W-:Y:S02]  /*0c80*/  IMAD.SHL.U32 R6, R8.reuse, 0x40, RZ ;  /* 0x0000004008067824 */ /* 0x040fe400078e00ff */
[----:B------:R-:W-:Y:S01]  /*0c90*/  IMAD R8, R8, 0x40, R15 ;  /* 0x0000004008087824 */ /* 0x000fe200078e020f */
[----:B------:R-:W-:Y:S01]  /*0ca0*/  LDS R3, [R2.X4] ;  /* 0x0000000002037984 */ /* 0x000fe20000004800 */
[----:B------:R-:W-:Y:S01]  /*0cb0*/  FMUL R12, R5, 0.0078740157186985015869 ;  /* 0x3c010204050c7820 */ /* 0x000fe20000400000 */
[----:B------:R-:W-:Y:S01]  /*0cc0*/  LOP3.LUT R6, R6, 0x3f, R13, 0xf8, !PT ;  /* 0x0000003f06067812 */ /* 0x000fe200078ef80d */
[----:B------:R-:W-:Y:S01]  /*0cd0*/  IMAD R9, R8, 0xc00, R9 ;  /* 0x00000c0008097824 */ /* 0x000fe200078e0209 */
[----:B------:R-:W-:Y:S01]  /*0ce0*/  BAR.SYNC.DEFER_BLOCKING 0x0 ;  /* 0x0000000000007b1d */ /* 0x000fe20000010000 */
[----:B------:R-:W-:Y:S02]  /*0cf0*/  LOP3.LUT R8, R13, 0x7, RZ, 0xc0, !PT ;  /* 0x000000070d087812 */ /* 0x000fe400078ec0ff */
[----:B------:R-:W-:-:S02]  /*0d00*/  FSETP.GT.AND P0, PT, R12, 9.9999997473787516356e-06, PT ;  /* 0x3727c5ac0c00780b */ /* 0x000fc40003f04000 */
[----:B------:R-:W-:-:S11]  /*0d10*/  FSETP.NAN.AND P2, PT, R12, R12, PT ;  /* 0x0000000c0c00720b */ /* 0x000fd60003f48000 */
[----:B------:R-:W-:Y:S02]  /*0d20*/  @!P0 FSEL R12, R12, 9.9999997473787516356e-06, P2 ;  /* 0x3727c5ac0c0c8808 */ /* 0x000fe40001000000 */
[----:B------:R-:W-:Y:S02]  /*0d30*/  LOP3.LUT P0, RZ, R13, 0x1c0, RZ, 0xc0, !PT ;  /* 0x000001c00dff7812 */ /* 0x000fe4000780c0ff */
[C---:B------:R-:W-:Y:S02]  /*0d40*/  FSETP.GT.AND P2, PT, |R12|.reuse, 8.50705917302346158658e+37, PT ;  /* 0x7e8000000c00780b */ /* 0x040fe40003f44200 */
[----:B------:R-:W-:Y:S01]  /*0d50*/  FSETP.GEU.AND P3, PT, |R12|, 1.175494350822287508e-38, PT ;  /* 0x008000000c00780b */ /* 0x000fe20003f6e200 */
[----:B------:R0:W-:Y:S04]  /*0d60*/  STS [R15.X4], R10 ;  /* 0x0000000a0f007388 */ /* 0x0001e80000004800 */
[----:B------:R-:W-:Y:S01]  /*0d70*/  BAR.SYNC.DEFER_BLOCKING 0x0 ;  /* 0x0000000000007b1d */ /* 0x000fe20000010000 */
[----:B------:R-:W-:-:S05]  /*0d80*/  ISETP.LT.AND P0, PT, R6, 0xe10, !P0 ;  /* 0x00000e100600780c */ /* 0x000fca0004701270 */
[----:B------:R-:W-:Y:S01]  /*0d90*/  @P2 FMUL R12, R12, 0.25 ;  /* 0x3e8000000c0c2820 */ /* 0x000fe20000400000 */
[----:B0-----:R-:W-:-:S03]  /*0da0*/  IMAD.MOV.U32 R10, RZ, RZ, RZ ;  /* 0x000000ffff0a7224 */ /* 0x001fc600078e00ff */
[----:B------:R-:W-:Y:S01]  /*0db0*/  @!P3 FMUL R12, R12, 16777216 ;  /* 0x4b8000000c0cb820 */ /* 0x000fe20000400000 */
[----:B------:R0:W1:Y:S03]  /*0dc0*/  LDS R4, [R2.X4] ;  /* 0x0000000002047984 */ /* 0x0000660000004800 */
[----:B0-----:R-:W0:Y:S01]  /*0dd0*/  MUFU.RCP R2, R12 ;  /* 0x0000000c00027308 */ /* 0x001e220000001000 */
[----:B-1----:R-:W-:Y:S01]  /*0de0*/  F2FP.BF16.PACK_AB R3, R4, R3 ;  /* 0x000000030403723e */ /* 0x002fe200000010ff */
[----:B------:R-:W-:-:S03]  /*0df0*/  IMAD.WIDE R4, R6, R7, c[0x0][0x168] ;  /* 0x00005a0006047625 */ /* 0x000fc600078e0207 */
[C---:B------:R-:W-:Y:S01]  /*0e00*/  PRMT R11, R3.reuse, 0x7610, R11 ;  /* 0x00007610030b7816 */ /* 0x040fe2000000000b */
[----:B------:R-:W-:Y:S01]  /*0e10*/  IMAD.WIDE R6, R6, R7, c[0x0][0x170] ;  /* 0x00005c0006067625 */ /* 0x000fe200078e0207 */
[----:B------:R-:W-:-:S03]  /*0e20*/  PRMT R14, R3, 0x7632, R14 ;  /* 0x00007632030e7816 */ /* 0x000fc6000000000e */
[----:B------:R1:W-:Y:S01]  /*0e30*/  @P0 STG.E.U16 [R4.64], R11 ;  /* 0x0000000b04000986 */ /* 0x0003e2000c101504 */
[----:B------:R-:W-:-:S03]  /*0e40*/  IMAD.MOV.U32 R3, RZ, RZ, 0x3e800000 ;  /* 0x3e800000ff037424 */ /* 0x000fc600078e00ff */
[----:B------:R1:W-:Y:S02]  /*0e50*/  @P0 STG.E.U16 [R6.64], R14 ;  /* 0x0000000e06000986 */ /* 0x0003e4000c101504 */
[----:B------:R-:W-:-:S05]  /*0e60*/  FSEL R3, R3, 1, P2 ;  /* 0x3f80000003037808 */ /* 0x000fca0001000000 */
[----:B------:R-:W-:-:S04]  /*0e70*/  @!P3 FMUL R3, R3, 16777216 ;  /* 0x4b8000000303b820 */ /* 0x000fc80000400000 */
[----:B0-----:R-:W-:Y:S01]  /*0e80*/  FMUL R2, R2, R3 ;  /* 0x0000000302027220 */ /* 0x001fe20000400000 */
[----:B-1----:R-:W-:Y:S02]  /*0e90*/  IMAD.MOV.U32 R3, RZ, RZ, RZ ;  /* 0x000000ffff037224 */ /* 0x002fe400078e00ff */
.L_x_1:
[--C-:B0-----:R-:W-:Y:S01]  /*0ea0*/  IMAD R4, R8, 0x8, R10.reuse ;  /* 0x0000000808047824 */ /* 0x101fe200078e020a */
[----:B------:R-:W-:Y:S01]  /*0eb0*/  SHF.R.U32.HI R5, RZ, 0x7, R10 ;  /* 0x00000007ff057819 */ /* 0x000fe2000001160a */
[----:B------:R-:W-:Y:S01]  /*0ec0*/  IMAD.MOV.U32 R15, RZ, RZ, 0x2 ;  /* 0x00000002ff0f7424 */ /* 0x000fe200078e00ff */
[----:B------:R-:W-:Y:S02]  /*0ed0*/  CS2R R6, SRZ ;  /* 0x0000000000067805 */ /* 0x000fe4000001ff00 */
[----:B------:R-:W-:Y:S01]  /*0ee0*/  LOP3.LUT R4, R4, 0x78, RZ, 0xc0, !PT ;  /* 0x0000007804047812 */ /* 0x000fe200078ec0ff */
[----:B------:R-:W-:-:S04]  /*0ef0*/  IMAD R5, R5, 0x80800, R0 ;  /* 0x0008080005057824 */ /* 0x000fc800078e0200 */
[----:B------:R-:W-:Y:S02]  /*0f00*/  IMAD.IADD R14, R5, 0x1, R4 ;  /* 0x00000001050e7824 */ /* 0x000fe400078e0204 */
[----:B------:R-:W-:Y:S02]  /*0f10*/  CS2R R4, SRZ ;  /* 0x0000000000047805 */ /* 0x000fe4000001ff00 */
[----:B------:R-:W-:-:S05]  /*0f20*/  IMAD.WIDE R14, R14, R15, c[0x0][0x160] ;  /* 0x000058000e0e7625 */ /* 0x000fca00078e020f */
[----:B------:R-:W2:Y:S02]  /*0f30*/  @!P1 LDG.E.EF.128 R4, [R14.64] ;  /* 0x000000040e049981 */ /* 0x000ea4000c0e1d00 */
[C---:B--2---:R-:W-:Y:S01]  /*0f40*/  IMAD.U32 R11, R4.reuse, 0x10000, RZ ;  /* 0x00010000040b7824 */ /* 0x044fe200078e00ff */
[----:B------:R-:W-:Y:S01]  /*0f50*/  PRMT R4, R4, 0x7632, R4 ;  /* 0x0000763204047816 */ /* 0x000fe20000000004 */
[C---:B------:R-:W-:Y:S01]  /*0f60*/  IMAD.U32 R13, R5.reuse, 0x10000, RZ ;  /* 0x00010000050d7824 */ /* 0x040fe200078e00ff */
[----:B------:R-:W-:Y:S01]  /*0f70*/  PRMT R5, R5, 0x7632, R5 ;  /* 0x0000763205057816 */ /* 0x000fe20000000005 */
[----:B------:R-:W-:Y:S01]  /*0f80*/  FMUL R11, R2, R11 ;  /* 0x0000000b020b7220 */ /* 0x000fe20000400000 */
[----:B------:R-:W-:Y:S01]  /*0f90*/  IMAD.U32 R17, R6, 0x10000, RZ ;  /* 0x0001000006117824 */ /* 0x000fe200078e00ff */
[----:B------:R-:W-:Y:S01]  /*0fa0*/  FMUL R12, R2, R13 ;  /* 0x0000000d020c7220 */ /* 0x000fe20000400000 */
[----:B------:R-:W-:Y:S01]  /*0fb0*/  IMAD.U32 R15, R4, 0x10000, RZ ;  /* 0x00010000040f7824 */ /* 0x000fe200078e00ff */
[----:B------:R-:W-:Y:S01]  /*0fc0*/  PRMT R6, R6, 0x7632, R6 ;  /* 0x0000763206067816 */ /* 0x000fe20000000006 */
[C---:B------:R-:W-:Y:S01]  /*0fd0*/  FMUL R13, R2.reuse, R17 ;  /* 0x00000011020d7220 */ /* 0x040fe20000400000 */
[----:B------:R-:W0:Y:S01]  /*0fe0*/  FRND R11, R11 ;  /* 0x0000000b000b7307 */ /* 0x000e220000201000 */
[----:B------:R-:W-:Y:S01]  /*0ff0*/  FMUL R15, R2, R15 ;  /* 0x0000000f020f7220 */ /* 0x000fe20000400000 */
[----:B------:R-:W-:-:S02]  /*1000*/  IMAD.U32 R5, R5, 0x10000, RZ ;  /* 0x0001000005057824 */ /* 0x000fc400078e00ff */
[C---:B------:R-:W-:Y:S01]  /*1010*/  IMAD.U32 R17, R7.reuse, 0x10000, RZ ;  /* 0x0001000007117824 */ /* 0x040fe200078e00ff */
[----:B------:R-:W-:Y:S01]  /*1020*/  PRMT R7, R7, 0x7632, R7 ;  /* 0x0000763207077816 */ /* 0x000fe20000000007 */
[----:B------:R-:W-:Y:S01]  /*1030*/  FMUL R14, R2, R5 ;  /* 0x00000005020e7220 */ /* 0x000fe20000400000 */
[----:B------:R-:W-:Y:S01]  /*1040*/  IMAD.U32 R5, R6, 0x10000, RZ ;  /* 0x0001000006057824 */ /* 0x000fe200078e00ff */
[----:B------:R-:W1:Y:S01]  /*1050*/  FRND R12, R12 ;  /* 0x0000000c000c7307 */ /* 0x000e620000201000 */
[C---:B------:R-:W-:Y:S01]  /*1060*/  FMUL R17, R2.reuse, R17 ;  /* 0x0000001102117220 */ /* 0x040fe20000400000 */
[----:B------:R-:W-:Y:S01]  /*1070*/  IMAD.U32 R7, R7, 0x10000, RZ ;  /* 0x0001000007077824 */ /* 0x000fe200078e00ff */
[----:B------:R-:W-:-:S03]  /*1080*/  FMUL R5, R2, R5 ;  /* 0x0000000502057220 */ /* 0x000fc60000400000 */
[----:B------:R-:W-:Y:S02]  /*1090*/  FMUL R7, R2, R7 ;  /* 0x0000000702077220 */ /* 0x000fe40000400000 */
[----:B------:R-:W2:Y:S01]  /*10a0*/  FRND R13, R13 ;  /* 0x0000000d000d7307 */ /* 0x000ea20000201000 */
[C---:B0-----:R-:W-:Y:S02]  /*10b0*/  FSETP.GT.AND P2, PT, R11.reuse, -127, PT ;  /* 0xc2fe00000b00780b */ /* 0x041fe40003f44000 */
[----:B------:R-:W-:-:S05]  /*10c0*/  FSETP.NAN.AND P4, PT, R11, R11, PT ;  /* 0x0000000b0b00720b */ /* 0x000fca0003f88000 */
[----:B------:R-:W0:Y:S01]  /*10d0*/  FRND R15, R15 ;  /* 0x0000000f000f7307 */ /* 0x000e220000201000 */
[----:B-1----:R-:W-:-:S05]  /*10e0*/  FSETP.GT.AND P3, PT, R12, -127, PT ;  /* 0xc2fe00000c00780b */ /* 0x002fca0003f64000 */
[----:B------:R-:W-:Y:S02]  /*10f0*/  @!P2 FSEL R11, R11, -127, P4 ;  /* 0xc2fe00000b0ba808 */ /* 0x000fe40002000000 */
[----:B------:R-:W1:Y:S01]  /*1100*/  FRND R14, R14 ;  /* 0x0000000e000e7307 */ /* 0x000e620000201000 */
[----:B--2---:R-:W-:Y:S02]  /*1110*/  FSETP.GT.AND P0, PT, R13, -127, PT ;  /* 0xc2fe00000d00780b */ /* 0x004fe40003f04000 */
[----:B------:R-:W-:-:S04]  /*1120*/  FSETP.NAN.AND P4, PT, R12, R12, PT ;  /* 0x0000000c0c00720b */ /* 0x000fc80003f88000 */
[----:B------:R-:W-:Y:S01]  /*1130*/  @!P3 FSEL R12, R12, -127, P4 ;  /* 0xc2fe00000c0cb808 */ /* 0x000fe20002000000 */
[----:B------:R-:W2:Y:S01]  /*1140*/  FRND R5, R5 ;  /* 0x0000000500057307 */ /* 0x000ea20000201000 */
[----:B0-----:R-:W-:Y:S02]  /*1150*/  FSETP.GT.AND P2, PT, R15, -127, PT ;  /* 0xc2fe00000f00780b */ /* 0x001fe40003f44000 */
[----:B------:R-:W-:-:S04]  /*1160*/  FSETP.NAN.AND P4, PT, R13, R13, PT ;  /* 0x0000000d0d00720b */ /* 0x000fc80003f88000 */
[----:B------:R-:W-:Y:S01]  /*1170*/  @!P0 FSEL R13, R13, -127, P4 ;  /* 0xc2fe00000d0d8808 */ /* 0x000fe20002000000 */
[----:B------:R-:W0:Y:S01]  /*1180*/  FRND R4, R17 ;  /* 0x0000001100047307 */ /* 0x000e220000201000 */
[----:B-1----:R-:W-:Y:S02]  /*1190*/  FSETP.GT.AND P3, PT, R14, -127, PT ;  /* 0xc2fe00000e00780b */ /* 0x002fe40003f64000 */
[----:B------:R-:W-:-:S04]  /*11a0*/  FSETP.NAN.AND P4, PT, R15, R15, PT ;  /* 0x0000000f0f00720b */ /* 0x000fc80003f88000 */
[----:B------:R-:W-:Y:S01]  /*11b0*/  @!P2 FSEL R15, R15, -127, P4 ;  /* 0xc2fe00000f0fa808 */ /* 0x000fe20002000000 */
[----:B------:R-:W1:Y:S01]  /*11c0*/  FRND R7, R7 ;  /* 0x0000000700077307 */ /* 0x000e620000201000 */
[C---:B--2---:R-:W-:Y:S02]  /*11d0*/  FSETP.GT.AND P0, PT, R5.reuse, -127, PT ;  /* 0xc2fe00000500780b */ /* 0x044fe40003f04000 */
[C---:B------:R-:W-:Y:S02]  /*11e0*/  FSETP.NAN.AND P4, PT, R14.reuse, R14, PT ;  /* 0x0000000e0e00720b */ /* 0x040fe40003f88000 */
[----:B------:R-:W-:Y:S02]  /*11f0*/  FSETP.NAN.AND P5, PT, R5, R5, PT ;  /* 0x000000050500720b */ /* 0x000fe40003fa8000 */
[----:B------:R-:W-:Y:S01]  /*1200*/  @!P3 FSEL R14, R14, -127, P4 ;  /* 0xc2fe00000e0eb808 */ /* 0x000fe20002000000 */
[----:B------:R-:W2:Y:S01]  /*1210*/  F2I.S16.TRUNC.NTZ R16, R11 ;  /* 0x0000000b00107305 */ /* 0x000ea2000020e900 */
[----:B0-----:R-:W-:-:S02]  /*1220*/  FSETP.GT.AND P2, PT, R4, -127, PT ;  /* 0xc2fe00000400780b */ /* 0x001fc40003f44000 */
[----:B------:R-:W-:-:S03]  /*1230*/  FSETP.GEU.AND P4, PT, R11, 127, PT ;  /* 0x42fe00000b00780b */ /* 0x000fc60003f8e000 */
[----:B------:R-:W-:Y:S02]  /*1240*/  @!P0 FSEL R5, R5, -127, P5 ;  /* 0xc2fe000005058808 */ /* 0x000fe40002800000 */
[----:B------:R-:W0:Y:S01]  /*1250*/  F2I.S16.TRUNC.NTZ R6, R15 ;  /* 0x0000000f00067305 */ /* 0x000e22000020e900 */
[----:B-1----:R-:W-:Y:S02]  /*1260*/  FSETP.GT.AND P3, PT, R7, -127, PT ;  /* 0xc2fe00000700780b */ /* 0x002fe40003f64000 */
[C---:B------:R-:W-:Y:S02]  /*1270*/  FSETP.NAN.AND P5, PT, R4.reuse, R4, PT ;  /* 0x000000040400720b */ /* 0x040fe40003fa8000 */
[----:B------:R-:W-:Y:S02]  /*1280*/  FSETP.GEU.AND P0, PT, R15, 127, PT ;  /* 0x42fe00000f00780b */ /* 0x000fe40003f0e000 */
[----:B------:R-:W-:Y:S01]  /*1290*/  @!P2 FSEL R4, R4, -127, P5 ;  /* 0xc2fe00000404a808 */ /* 0x000fe20002800000 */
[----:B------:R-:W1:Y:S01]  /*12a0*/  F2I.S16.TRUNC.NTZ R18, R12 ;  /* 0x0000000c00127305 */ /* 0x000e62000020e900 */
[----:B------:R-:W-:-:S02]  /*12b0*/  FSETP.NAN.AND P5, PT, R11, R11, PT ;  /* 0x0000000b0b00720b */ /* 0x000fc40003fa8000 */
[----:B--2---:R-:W-:Y:S02]  /*12c0*/  LOP3.LUT R11, R16, 0xffff, RZ, 0xc0, !PT ;  /* 0x0000ffff100b7812 */ /* 0x004fe400078ec0ff */
[----:B------:R-:W-:Y:S02]  /*12d0*/  FSETP.NAN.AND P6, PT, R7, R7, PT ;  /* 0x000000070700720b */ /* 0x000fe40003fc8000 */
[----:B------:R-:W-:Y:S01]  /*12e0*/  @P4 SEL R11, R11, 0x7f, P5 ;  /* 0x0000007f0b0b4807 */ /* 0x000fe20002800000 */
[----:B------:R-:W2:Y:S01]  /*12f0*/  F2I.S16.TRUNC.NTZ R17, R14 ;  /* 0x0000000e00117305 */ /* 0x000ea2000020e900 */
[----:B------:R-:W-:Y:S02]  /*1300*/  FSETP.GEU.AND P2, PT, R12, 127, PT ;  /* 0x42fe00000c00780b */ /* 0x000fe40003f4e000 */
[----:B------:R-:W-:Y:S02]  /*1310*/  @!P3 FSEL R7, R7, -127, P6 ;  /* 0xc2fe00000707b808 */ /* 0x000fe40003000000 */
[----:B------:R-:W-:-:S02]  /*1320*/  FSETP.GEU.AND P5, PT, R14, 127, PT ;  /* 0x42fe00000e00780b */ /* 0x000fc40003fae000 */
[----:B------:R-:W-:Y:S01]  /*1330*/  FSETP.NAN.AND P3, PT, R15, R15, PT ;  /* 0x0000000f0f00720b */ /* 0x000fe20003f68000 */
[----:B------:R-:W3:Y:S01]  /*1340*/  F2I.S16.TRUNC.NTZ R19, R5 ;  /* 0x0000000500137305 */ /* 0x000ee2000020e900 */
[----:B0-----:R-:W-:Y:S02]  /*1350*/  LOP3.LUT R6, R6, 0xffff, RZ, 0xc0, !PT ;  /* 0x0000ffff06067812 */ /* 0x001fe400078ec0ff */
[----:B------:R-:W-:Y:S02]  /*1360*/  FSETP.NAN.AND P4, PT, R12, R12, PT ;  /* 0x0000000c0c00720b */ /* 0x000fe40003f88000 */
[----:B------:R-:W-:Y:S02]  /*1370*/  @P0 SEL R6, R6, 0x7f, P3 ;  /* 0x0000007f06060807 */ /* 0x000fe40001800000 */
[C---:B------:R-:W-:Y:S01]  /*1380*/  FSETP.GEU.AND P3, PT, R5.reuse, 127, PT ;  /* 0x42fe00000500780b */ /* 0x040fe20003f6e000 */
[----:B------:R-:W0:Y:S01]  /*1390*/  F2I.S16.TRUNC.NTZ R15, R4 ;  /* 0x00000004000f7305 */ /* 0x000e22000020e900 */
[----:B------:R-:W-:-:S02]  /*13a0*/  FSETP.NAN.AND P0, PT, R5, R5, PT ;  /* 0x000000050500720b */ /* 0x000fc40003f08000 */
[----:B-1----:R-:W-:Y:S02]  /*13b0*/  LOP3.LUT R18, R18, 0xffff, RZ, 0xc0, !PT ;  /* 0x0000ffff12127812 */ /* 0x002fe400078ec0ff */
[----:B------:R-:W-:Y:S02]  /*13c0*/  FSETP.NAN.AND P6, PT, R14, R14, PT ;  /* 0x0000000e0e00720b */ /* 0x000fe40003fc8000 */
[----:B--2---:R-:W-:Y:S01]  /*13d0*/  LOP3.LUT R17, R17, 0xffff, RZ, 0xc0, !PT ;  /* 0x0000ffff11117812 */ /* 0x004fe200078ec0ff */
[----:B------:R1:W2:Y:S01]  /*13e0*/  F2I.S16.TRUNC.NTZ R5, R7 ;  /* 0x0000000700057305 */ /* 0x0002a2000020e900 */
[----:B------:R-:W-:Y:S02]  /*13f0*/  @P2 SEL R18, R18, 0x7f, P4 ;  /* 0x0000007f12122807 */ /* 0x000fe40002000000 */
[----:B------:R-:W-:Y:S02]  /*1400*/  @P5 SEL R17, R17, 0x7f, P6 ;  /* 0x0000007f11115807 */ /* 0x000fe40003000000 */
[----:B------:R-:W-:-:S02]  /*1410*/  FSETP.GEU.AND P4, PT, R4, 127, PT ;  /* 0x42fe00000400780b */ /* 0x000fc40003f8e000 */
[----:B------:R-:W-:Y:S01]  /*1420*/  FSETP.GEU.AND P5, PT, R7, 127, PT ;  /* 0x42fe00000700780b */ /* 0x000fe20003fae000 */
[----:B------:R-:W4:Y:S01]  /*1430*/  F2I.S16.TRUNC.NTZ R20, R13 ;  /* 0x0000000d00147305 */ /* 0x000f22000020e900 */
[----:B---3--:R-:W-:Y:S02]  /*1440*/  LOP3.LUT R19, R19, 0xffff, RZ, 0xc0, !PT ;  /* 0x0000ffff13137812 */ /* 0x008fe400078ec0ff */
[----:B0-----:R-:W-:Y:S02]  /*1450*/  LOP3.LUT R12, R15, 0xffff, RZ, 0xc0, !PT ;  /* 0x0000ffff0f0c7812 */ /* 0x001fe400078ec0ff */
[----:B------:R-:W-:Y:S02]  /*1460*/  @P3 SEL R19, R19, 0x7f, P0 ;  /* 0x0000007f13133807 */ /* 0x000fe40000000000 */
[----:B------:R-:W-:Y:S01]  /*1470*/  FSETP.NAN.AND P3, PT, R7, R7, PT ;  /* 0x000000070700720b */ /* 0x000fe20003f68000 */
[----:B-1----:R-:W-:Y:S01]  /*1480*/  IMAD.IADD R7, R9, 0x1, R10 ;  /* 0x0000000109077824 */ /* 0x002fe200078e020a */
[----:B------:R-:W-:-:S02]  /*1490*/  FSETP.NAN.AND P0, PT, R4, R4, PT ;  /* 0x000000040400720b */ /* 0x000fc40003f08000 */
[----:B--2---:R-:W-:Y:S02]  /*14a0*/  LOP3.LUT R5, R5, 0xffff, RZ, 0xc0, !PT ;  /* 0x0000ffff05057812 */ /* 0x004fe400078ec0ff */
[----:B------:R-:W-:Y:S02]  /*14b0*/  @P4 SEL R12, R12, 0x7f, P0 ;  /* 0x0000007f0c0c4807 */ /* 0x000fe40000000000 */
[----:B------:R-:W-:Y:S02]  /*14c0*/  @P5 SEL R5, R5, 0x7f, P3 ;  /* 0x0000007f05055807 */ /* 0x000fe40001800000 */
[----:B------:R-:W-:Y:S02]  /*14d0*/  IADD3 R4, P0, R7, c[0x0][0x178], RZ ;  /* 0x00005e0007047a10 */ /* 0x000fe40007f1e0ff */
[----:B------:R-:W-:Y:S02]  /*14e0*/  FSETP.GEU.AND P2, PT, R13, 127, PT ;  /* 0x42fe00000d00780b */ /* 0x000fe40003f4e000 */
[----:B------:R-:W-:-:S02]  /*14f0*/  PRMT R12, R12, 0x3340, R5 ;  /* 0x000033400c0c7816 */ /* 0x000fc40000000005 */
[----:B------:R-:W-:Y:S02]  /*1500*/  LEA.HI.X.SX32 R5, R7, c[0x0][0x17c], 0x1, P0 ;  /* 0x00005f0007057a11 */ /* 0x000fe400000f0eff */
[----:B------:R-:W-:Y:S02]  /*1510*/  IADD3 R10, P0, R10, 0x40, RZ ;  /* 0x000000400a0a7810 */ /* 0x000fe40007f1e0ff */
[----:B------:R-:W-:Y:S02]  /*1520*/  FSETP.NAN.AND P6, PT, R13, R13, PT ;  /* 0x0000000d0d00720b */ /* 0x000fe40003fc8000 */
[----:B----4-:R-:W-:Y:S01]  /*1530*/  LOP3.LUT R20, R20, 0xffff, RZ, 0xc0, !PT ;  /* 0x0000ffff14147812 */ /* 0x010fe200078ec0ff */
[----:B------:R-:W-:Y:S01]  /*1540*/  IMAD.X R3, RZ, RZ, R3, P0 ;  /* 0x000000ffff037224 */ /* 0x000fe200000e0603 */
[----:B------:R-:W-:Y:S02]  /*1550*/  ISETP.GE.U32.AND P0, PT, R10, 0xc00, PT ;  /* 0x00000c000a00780c */ /* 0x000fe40003f06070 */
[----:B------:R-:W-:-:S02]  /*1560*/  @P2 SEL R20, R20, 0x7f, P6 ;  /* 0x0000007f14142807 */ /* 0x000fc40003000000 */
[----:B------:R-:W-:Y:S02]  /*1570*/  ISETP.GE.U32.AND.EX P0, PT, R3, RZ, PT, P0 ;  /* 0x000000ff0300720c */ /* 0x000fe40003f06100 */
[----:B------:R-:W-:Y:S02]  /*1580*/  PRMT R6, R11, 0x3340, R6 ;  /* 0x000033400b067816 */ /* 0x000fe40000000006 */
[----:B------:R-:W-:Y:S02]  /*1590*/  PRMT R17, R18, 0x3340, R17 ;  /* 0x0000334012117816 */ /* 0x000fe40000000011 */
[----:B------:R-:W-:Y:S02]  /*15a0*/  PRMT R19, R20, 0x3340, R19 ;  /* 0x0000334014137816 */ /* 0x000fe40000000013 */
[----:B------:R-:W-:Y:S02]  /*15b0*/  PRMT R6, R6, 0x5410, R17 ;  /* 0x0000541006067816 */ /* 0x000fe40000000011 */
[----:B------:R-:W-:-:S05]  /*15c0*/  PRMT R7, R19, 0x5410, R12 ;  /* 0x0000541013077816 */ /* 0x000fca000000000c */
[----:B------:R0:W-:Y:S01]  /*15d0*/  @!P1 STG.E.64 [R4.64], R6 ;  /* 0x0000000604009986 */ /* 0x0001e2000c101b04 */
[----:B------:R-:W-:Y:S05]  /*15e0*/  @!P0 BRA `(.L_x_1) ;  /* 0xfffff8b000008947 */ /* 0x000fea000383ffff */
[----:B------:R-:W-:Y:S05]  /*15f0*/  EXIT ;  /* 0x000000000000794d */ /* 0x000fea0003800000 */
.L_x_2:
[----:B------:R-:W-:-:S00]  /*1600*/  BRA `(.L_x_2) ;  /* 0xfffffff000007947 */ /* 0x000fc0000383ffff */
[----:B------:R-:W-:-:S00]  /*1610*/  NOP ;  /* 0x0000000000007918 */ /* 0x000fc00000000000 */
        /* <DEDUP_REMOVED lines=14> */
.L_x_3:


//--------------------- .nv.shared.triton_red_fused__to_copy_add_amax_amin_clamp_mul_reciprocal_9 --------------------------
	.section	.nv.shared.triton_red_fused__to_copy_add_amax_amin_clamp_mul_reciprocal_9,"aw",@nobits
	.sectionflags	@""
	.align	16
